//
// Generated by NVIDIA NVVM Compiler
//
// Compiler Build ID: CL-36424714
// Cuda compilation tools, release 13.0, V13.0.88
// Based on NVVM 20.0.0
//

.version 9.0
.target sm_100
.address_size 64

	// .globl	_Z13memcpy_kernelIfEvPT_PKS0_j

.visible .entry _Z13memcpy_kernelIfEvPT_PKS0_j(
	.param .u64 .ptr .align 1 _Z13memcpy_kernelIfEvPT_PKS0_j_param_0,
	.param .u64 .ptr .align 1 _Z13memcpy_kernelIfEvPT_PKS0_j_param_1,
	.param .u32 _Z13memcpy_kernelIfEvPT_PKS0_j_param_2
)
{
	.reg .pred 	%p<2>;
	.reg .b32 	%r<6>;
	.reg .b32 	%f<2>;
	.reg .b64 	%rd<8>;

	ld.param.u64 	%rd1, [_Z13memcpy_kernelIfEvPT_PKS0_j_param_0];
	ld.param.u64 	%rd2, [_Z13memcpy_kernelIfEvPT_PKS0_j_param_1];
	ld.param.u32 	%r2, [_Z13memcpy_kernelIfEvPT_PKS0_j_param_2];
	mov.u32 	%r3, %ctaid.x;
	shl.b32 	%r4, %r3, 8;
	mov.u32 	%r5, %tid.x;
	add.s32 	%r1, %r4, %r5;
	setp.ge.u32 	%p1, %r1, %r2;
	@%p1 bra 	$L__BB0_2;
	cvta.to.global.u64 	%rd3, %rd2;
	cvta.to.global.u64 	%rd4, %rd1;
	mul.wide.s32 	%rd5, %r1, 4;
	add.s64 	%rd6, %rd3, %rd5;
	ld.global.nc.f32 	%f1, [%rd6];
	add.s64 	%rd7, %rd4, %rd5;
	st.global.f32 	[%rd7], %f1;
$L__BB0_2:
	ret;

}
	// .globl	_Z13memcpy_kernelI6float2EvPT_PKS1_j
.visible .entry _Z13memcpy_kernelI6float2EvPT_PKS1_j(
	.param .u64 .ptr .align 1 _Z13memcpy_kernelI6float2EvPT_PKS1_j_param_0,
	.param .u64 .ptr .align 1 _Z13memcpy_kernelI6float2EvPT_PKS1_j_param_1,
	.param .u32 _Z13memcpy_kernelI6float2EvPT_PKS1_j_param_2
)
{
	.reg .pred 	%p<2>;
	.reg .b32 	%r<6>;
	.reg .b32 	%f<3>;
	.reg .b64 	%rd<8>;

	ld.param.u64 	%rd1, [_Z13memcpy_kernelI6float2EvPT_PKS1_j_param_0];
	ld.param.u64 	%rd2, [_Z13memcpy_kernelI6float2EvPT_PKS1_j_param_1];
	ld.param.u32 	%r2, [_Z13memcpy_kernelI6float2EvPT_PKS1_j_param_2];
	mov.u32 	%r3, %ctaid.x;
	shl.b32 	%r4, %r3, 8;
	mov.u32 	%r5, %tid.x;
	add.s32 	%r1, %r4, %r5;
	setp.ge.u32 	%p1, %r1, %r2;
	@%p1 bra 	$L__BB1_2;
	cvta.to.global.u64 	%rd3, %rd2;
	cvta.to.global.u64 	%rd4, %rd1;
	mul.wide.s32 	%rd5, %r1, 8;
	add.s64 	%rd6, %rd4, %rd5;
	add.s64 	%rd7, %rd3, %rd5;
	ld.global.nc.v2.f32 	{%f1, %f2}, [%rd7];
	st.global.v2.f32 	[%rd6], {%f1, %f2};
$L__BB1_2:
	ret;

}
	// .globl	_Z13memcpy_kernelI6float4EvPT_PKS1_j
.visible .entry _Z13memcpy_kernelI6float4EvPT_PKS1_j(
	.param .u64 .ptr .align 1 _Z13memcpy_kernelI6float4EvPT_PKS1_j_param_0,
	.param .u64 .ptr .align 1 _Z13memcpy_kernelI6float4EvPT_PKS1_j_param_1,
	.param .u32 _Z13memcpy_kernelI6float4EvPT_PKS1_j_param_2
)
{
	.reg .pred 	%p<2>;
	.reg .b32 	%r<6>;
	.reg .b32 	%f<5>;
	.reg .b64 	%rd<8>;

	ld.param.u64 	%rd1, [_Z13memcpy_kernelI6float4EvPT_PKS1_j_param_0];
	ld.param.u64 	%rd2, [_Z13memcpy_kernelI6float4EvPT_PKS1_j_param_1];
	ld.param.u32 	%r2, [_Z13memcpy_kernelI6float4EvPT_PKS1_j_param_2];
	mov.u32 	%r3, %ctaid.x;
	shl.b32 	%r4, %r3, 8;
	mov.u32 	%r5, %tid.x;
	add.s32 	%r1, %r4, %r5;
	setp.ge.u32 	%p1, %r1, %r2;
	@%p1 bra 	$L__BB2_2;
	cvta.to.global.u64 	%rd3, %rd2;
	cvta.to.global.u64 	%rd4, %rd1;
	mul.wide.s32 	%rd5, %r1, 16;
	add.s64 	%rd6, %rd4, %rd5;
	add.s64 	%rd7, %rd3, %rd5;
	ld.global.nc.v4.f32 	{%f1, %f2, %f3, %f4}, [%rd7];
	st.global.v4.f32 	[%rd6], {%f1, %f2, %f3, %f4};
$L__BB2_2:
	ret;

}


// ===== COMPILED SASS (sm_100) =====

	.target	sm_100

	.elftype	@"ET_EXEC"


//--------------------- .note.nv.tkinfo           --------------------------
	.section	.note.nv.tkinfo,"",@"SHT_NOTE"
	.sectionflags	@"SHF_NOTE_NV_TKINFO"
	.tkinfo
        /*0018*/ 	.word	0x00000002
        /*0030*/ 	.string	""
        /*0030*/ 	.string	"ptxas"
        /*0030*/ 	.string	"Cuda compilation tools, release 13.0, V13.0.88"
        /*0030*/ 	.string	"Build cuda_13.0.r13.0/compiler.36424714_0"
        /*0030*/ 	.string	"-arch sm_100 -m 64 "



//--------------------- .note.nv.cuinfo           --------------------------
	.section	.note.nv.cuinfo,"",@"SHT_NOTE"
	.sectionflags	@"SHF_NOTE_NV_CUINFO"
        /*0018*/ 	.short	0x0002
        /*001a*/ 	.short	0x0064
        /*001c*/ 	.short	0x0082
	.zero		2


//--------------------- .nv.info                  --------------------------
	.section	.nv.info,"",@"SHT_CUDA_INFO"
	.align	4


	//----- nvinfo : EIATTR_REGCOUNT
	.align		4
        /*0000*/ 	.byte	0x04, 0x2f
        /*0002*/ 	.short	(.L_1 - .L_0)
	.align		4
.L_0:
        /*0004*/ 	.word	index@(_Z13memcpy_kernelIfEvPT_PKS0_j)
        /*0008*/ 	.word	0x0000000a


	//----- nvinfo : EIATTR_FRAME_SIZE
	.align		4
.L_1:
        /*000c*/ 	.byte	0x04, 0x11
        /*000e*/ 	.short	(.L_3 - .L_2)
	.align		4
.L_2:
        /*0010*/ 	.word	index@(_Z13memcpy_kernelIfEvPT_PKS0_j)
        /*0014*/ 	.word	0x00000000


	//----- nvinfo : EIATTR_REGCOUNT
	.align		4
.L_3:
        /*0018*/ 	.byte	0x04, 0x2f
        /*001a*/ 	.short	(.L_5 - .L_4)
	.align		4
.L_4:
        /*001c*/ 	.word	index@(_Z13memcpy_kernelI6float2EvPT_PKS1_j)
        /*0020*/ 	.word	0x0000000a


	//----- nvinfo : EIATTR_FRAME_SIZE
	.align		4
.L_5:
        /*0024*/ 	.byte	0x04, 0x11
        /*0026*/ 	.short	(.L_7 - .L_6)
	.align		4
.L_6:
        /*0028*/ 	.word	index@(_Z13memcpy_kernelI6float2EvPT_PKS1_j)
        /*002c*/ 	.word	0x00000000


	//----- nvinfo : EIATTR_REGCOUNT
	.align		4
.L_7:
        /*0030*/ 	.byte	0x04, 0x2f
        /*0032*/ 	.short	(.L_9 - .L_8)
	.align		4
.L_8:
        /*0034*/ 	.word	index@(_Z13memcpy_kernelI6float4EvPT_PKS1_j)
        /*0038*/ 	.word	0x0000000e


	//----- nvinfo : EIATTR_FRAME_SIZE
	.align		4
.L_9:
        /*003c*/ 	.byte	0x04, 0x11
        /*003e*/ 	.short	(.L_11 - .L_10)
	.align		4
.L_10:
        /*0040*/ 	.word	index@(_Z13memcpy_kernelI6float4EvPT_PKS1_j)
        /*0044*/ 	.word	0x00000000


	//----- nvinfo : EIATTR_MIN_STACK_SIZE
	.align		4
.L_11:
        /*0048*/ 	.byte	0x04, 0x12
        /*004a*/ 	.short	(.L_13 - .L_12)
	.align		4
.L_12:
        /*004c*/ 	.word	index@(_Z13memcpy_kernelI6float4EvPT_PKS1_j)
        /*0050*/ 	.word	0x00000000


	//----- nvinfo : EIATTR_MIN_STACK_SIZE
	.align		4
.L_13:
        /*0054*/ 	.byte	0x04, 0x12
        /*0056*/ 	.short	(.L_15 - .L_14)
	.align		4
.L_14:
        /*0058*/ 	.word	index@(_Z13memcpy_kernelI6float2EvPT_PKS1_j)
        /*005c*/ 	.word	0x00000000


	//----- nvinfo : EIATTR_MIN_STACK_SIZE
	.align		4
.L_15:
        /*0060*/ 	.byte	0x04, 0x12
        /*0062*/ 	.short	(.L_17 - .L_16)
	.align		4
.L_16:
        /*0064*/ 	.word	index@(_Z13memcpy_kernelIfEvPT_PKS0_j)
        /*0068*/ 	.word	0x00000000
.L_17:


//--------------------- .nv.compat                --------------------------
	.section	.nv.compat,"",@"SHT_CUDA_COMPAT_INFO"
	.align	4
        /*0000*/ 	.byte	0x02, 0x09, 0x00, 0x00, 0x02, 0x02, 0x01, 0x00, 0x02, 0x05, 0x05, 0x00, 0x03, 0x07, 0x01, 0x01
        /*0010*/ 	.byte	0x02, 0x03, 0x00, 0x00, 0x02, 0x06, 0x01, 0x00, 0x04, 0x0b, 0x08, 0x00, 0x09, 0x00, 0x00, 0x00
        /*0020*/ 	.byte	0x00, 0x00, 0x00, 0x00


//--------------------- .nv.info._Z13memcpy_kernelI6float4EvPT_PKS1_j --------------------------
	.section	.nv.info._Z13memcpy_kernelI6float4EvPT_PKS1_j,"",@"SHT_CUDA_INFO"
	.sectionflags	@""
	.align	4


	//----- nvinfo : EIATTR_CUDA_API_VERSION
	.align		4
        /*0000*/ 	.byte	0x04, 0x37
        /*0002*/ 	.short	(.L_19 - .L_18)
.L_18:
        /*0004*/ 	.word	0x00000082


	//----- nvinfo : EIATTR_KPARAM_INFO
	.align		4
.L_19:
        /*0008*/ 	.byte	0x04, 0x17
        /*000a*/ 	.short	(.L_21 - .L_20)
.L_20:
        /*000c*/ 	.word	0x00000000
        /*0010*/ 	.short	0x0002
        /*0012*/ 	.short	0x0010
        /*0014*/ 	.byte	0x00, 0xf0, 0x11, 0x00


	//----- nvinfo : EIATTR_KPARAM_INFO
	.align		4
.L_21:
        /*0018*/ 	.byte	0x04, 0x17
        /*001a*/ 	.short	(.L_23 - .L_22)
.L_22:
        /*001c*/ 	.word	0x00000000
        /*0020*/ 	.short	0x0001
        /*0022*/ 	.short	0x0008
        /*0024*/ 	.byte	0x00, 0xf5, 0x21, 0x00


	//----- nvinfo : EIATTR_KPARAM_INFO
	.align		4
.L_23:
        /*0028*/ 	.byte	0x04, 0x17
        /*002a*/ 	.short	(.L_25 - .L_24)
.L_24:
        /*002c*/ 	.word	0x00000000
        /*0030*/ 	.short	0x0000
        /*0032*/ 	.short	0x0000
        /*0034*/ 	.byte	0x00, 0xf5, 0x21, 0x00


	//----- nvinfo : EIATTR_SPARSE_MMA_MASK
	.align		4
.L_25:
        /*0038*/ 	.byte	0x03, 0x50
        /*003a*/ 	.short	0x0000


	//----- nvinfo : EIATTR_MAXREG_COUNT
	.align		4
        /*003c*/ 	.byte	0x03, 0x1b
        /*003e*/ 	.short	0x00ff


	//----- nvinfo : EIATTR_MERCURY_ISA_VERSION
	.align		4
        /*0040*/ 	.byte	0x03, 0x5f
        /*0042*/ 	.short	0x0101


	//----- nvinfo : EIATTR_VRC_CTA_INIT_COUNT
	.align		4
        /*0044*/ 	.byte	0x02, 0x4a
	.zero		1
	.zero		1


	//----- nvinfo : EIATTR_EXIT_INSTR_OFFSETS
	.align		4
        /*0048*/ 	.byte	0x04, 0x1c
        /*004a*/ 	.short	(.L_27 - .L_26)


	//   ....[0]....
.L_26:
        /*004c*/ 	.word	0x00000060


	//   ....[1]....
        /*0050*/ 	.word	0x000000e0


	//----- nvinfo : EIATTR_CBANK_PARAM_SIZE
	.align		4
.L_27:
        /*0054*/ 	.byte	0x03, 0x19
        /*0056*/ 	.short	0x0014


	//----- nvinfo : EIATTR_PARAM_CBANK
	.align		4
        /*0058*/ 	.byte	0x04, 0x0a
        /*005a*/ 	.short	(.L_29 - .L_28)
	.align		4
.L_28:
        /*005c*/ 	.word	index@(.nv.constant0._Z13memcpy_kernelI6float4EvPT_PKS1_j)
        /*0060*/ 	.short	0x0380
        /*0062*/ 	.short	0x0014


	//----- nvinfo : EIATTR_SW_WAR
	.align		4
.L_29:
        /*0064*/ 	.byte	0x04, 0x36
        /*0066*/ 	.short	(.L_31 - .L_30)
.L_30:
        /*0068*/ 	.word	0x00000008
.L_31:


//--------------------- .nv.info._Z13memcpy_kernelI6float2EvPT_PKS1_j --------------------------
	.section	.nv.info._Z13memcpy_kernelI6float2EvPT_PKS1_j,"",@"SHT_CUDA_INFO"
	.sectionflags	@""
	.align	4


	//----- nvinfo : EIATTR_CUDA_API_VERSION
	.align		4
        /*0000*/ 	.byte	0x04, 0x37
        /*0002*/ 	.short	(.L_33 - .L_32)
.L_32:
        /*0004*/ 	.word	0x00000082


	//----- nvinfo : EIATTR_KPARAM_INFO
	.align		4
.L_33:
        /*0008*/ 	.byte	0x04, 0x17
        /*000a*/ 	.short	(.L_35 - .L_34)
.L_34:
        /*000c*/ 	.word	0x00000000
        /*0010*/ 	.short	0x0002
        /*0012*/ 	.short	0x0010
        /*0014*/ 	.byte	0x00, 0xf0, 0x11, 0x00


	//----- nvinfo : EIATTR_KPARAM_INFO
	.align		4
.L_35:
        /*0018*/ 	.byte	0x04, 0x17
        /*001a*/ 	.short	(.L_37 - .L_36)
.L_36:
        /*001c*/ 	.word	0x00000000
        /*0020*/ 	.short	0x0001
        /*0022*/ 	.short	0x0008
        /*0024*/ 	.byte	0x00, 0xf5, 0x21, 0x00


	//----- nvinfo : EIATTR_KPARAM_INFO
	.align		4
.L_37:
        /*0028*/ 	.byte	0x04, 0x17
        /*002a*/ 	.short	(.L_39 - .L_38)
.L_38:
        /*002c*/ 	.word	0x00000000
        /*0030*/ 	.short	0x0000
        /*0032*/ 	.short	0x0000
        /*0034*/ 	.byte	0x00, 0xf5, 0x21, 0x00


	//----- nvinfo : EIATTR_SPARSE_MMA_MASK
	.align		4
.L_39:
        /*0038*/ 	.byte	0x03, 0x50
        /*003a*/ 	.short	0x0000


	//----- nvinfo : EIATTR_MAXREG_COUNT
	.align		4
        /*003c*/ 	.byte	0x03, 0x1b
        /*003e*/ 	.short	0x00ff


	//----- nvinfo : EIATTR_MERCURY_ISA_VERSION
	.align		4
        /*0040*/ 	.byte	0x03, 0x5f
        /*0042*/ 	.short	0x0101


	//----- nvinfo : EIATTR_VRC_CTA_INIT_COUNT
	.align		4
        /*0044*/ 	.byte	0x02, 0x4a
	.zero		1
	.zero		1


	//----- nvinfo : EIATTR_EXIT_INSTR_OFFSETS
	.align		4
        /*0048*/ 	.byte	0x04, 0x1c
        /*004a*/ 	.short	(.L_41 - .L_40)


	//   ....[0]....
.L_40:
        /*004c*/ 	.word	0x00000060


	//   ....[1]....
        /*0050*/ 	.word	0x000000e0


	//----- nvinfo : EIATTR_CBANK_PARAM_SIZE
	.align		4
.L_41:
        /*0054*/ 	.byte	0x03, 0x19
        /*0056*/ 	.short	0x0014


	//----- nvinfo : EIATTR_PARAM_CBANK
	.align		4
        /*0058*/ 	.byte	0x04, 0x0a
        /*005a*/ 	.short	(.L_43 - .L_42)
	.align		4
.L_42:
        /*005c*/ 	.word	index@(.nv.constant0._Z13memcpy_kernelI6float2EvPT_PKS1_j)
        /*0060*/ 	.short	0x0380
        /*0062*/ 	.short	0x0014


	//----- nvinfo : EIATTR_SW_WAR
	.align		4
.L_43:
        /*0064*/ 	.byte	0x04, 0x36
        /*0066*/ 	.short	(.L_45 - .L_44)
.L_44:
        /*0068*/ 	.word	0x00000008
.L_45:


//--------------------- .nv.info._Z13memcpy_kernelIfEvPT_PKS0_j --------------------------
	.section	.nv.info._Z13memcpy_kernelIfEvPT_PKS0_j,"",@"SHT_CUDA_INFO"
	.sectionflags	@""
	.align	4


	//----- nvinfo : EIATTR_CUDA_API_VERSION
	.align		4
        /*0000*/ 	.byte	0x04, 0x37
        /*0002*/ 	.short	(.L_47 - .L_46)
.L_46:
        /*0004*/ 	.word	0x00000082


	//----- nvinfo : EIATTR_KPARAM_INFO
	.align		4
.L_47:
        /*0008*/ 	.byte	0x04, 0x17
        /*000a*/ 	.short	(.L_49 - .L_48)
.L_48:
        /*000c*/ 	.word	0x00000000
        /*0010*/ 	.short	0x0002
        /*0012*/ 	.short	0x0010
        /*0014*/ 	.byte	0x00, 0xf0, 0x11, 0x00


	//----- nvinfo : EIATTR_KPARAM_INFO
	.align		4
.L_49:
        /*0018*/ 	.byte	0x04, 0x17
        /*001a*/ 	.short	(.L_51 - .L_50)
.L_50:
        /*001c*/ 	.word	0x00000000
        /*0020*/ 	.short	0x0001
        /*0022*/ 	.short	0x0008
        /*0024*/ 	.byte	0x00, 0xf5, 0x21, 0x00


	//----- nvinfo : EIATTR_KPARAM_INFO
	.align		4
.L_51:
        /*0028*/ 	.byte	0x04, 0x17
        /*002a*/ 	.short	(.L_53 - .L_52)
.L_52:
        /*002c*/ 	.word	0x00000000
        /*0030*/ 	.short	0x0000
        /*0032*/ 	.short	0x0000
        /*0034*/ 	.byte	0x00, 0xf5, 0x21, 0x00


	//----- nvinfo : EIATTR_SPARSE_MMA_MASK
	.align		4
.L_53:
        /*0038*/ 	.byte	0x03, 0x50
        /*003a*/ 	.short	0x0000


	//----- nvinfo : EIATTR_MAXREG_COUNT
	.align		4
        /*003c*/ 	.byte	0x03, 0x1b
        /*003e*/ 	.short	0x00ff


	//----- nvinfo : EIATTR_MERCURY_ISA_VERSION
	.align		4
        /*0040*/ 	.byte	0x03, 0x5f
        /*0042*/ 	.short	0x0101


	//----- nvinfo : EIATTR_VRC_CTA_INIT_COUNT
	.align		4
        /*0044*/ 	.byte	0x02, 0x4a
	.zero		1
	.zero		1


	//----- nvinfo : EIATTR_EXIT_INSTR_OFFSETS
	.align		4
        /*0048*/ 	.byte	0x04, 0x1c
        /*004a*/ 	.short	(.L_55 - .L_54)


	//   ....[0]....
.L_54:
        /*004c*/ 	.word	0x00000060


	//   ....[1]....
        /*0050*/ 	.word	0x000000e0


	//----- nvinfo : EIATTR_CBANK_PARAM_SIZE
	.align		4
.L_55:
        /*0054*/ 	.byte	0x03, 0x19
        /*0056*/ 	.short	0x0014


	//----- nvinfo : EIATTR_PARAM_CBANK
	.align		4
        /*0058*/ 	.byte	0x04, 0x0a
        /*005a*/ 	.short	(.L_57 - .L_56)
	.align		4
.L_56:
        /*005c*/ 	.word	index@(.nv.constant0._Z13memcpy_kernelIfEvPT_PKS0_j)
        /*0060*/ 	.short	0x0380
        /*0062*/ 	.short	0x0014


	//----- nvinfo : EIATTR_SW_WAR
	.align		4
.L_57:
        /*0064*/ 	.byte	0x04, 0x36
        /*0066*/ 	.short	(.L_59 - .L_58)
.L_58:
        /*0068*/ 	.word	0x00000008
.L_59:


//--------------------- .nv.callgraph             --------------------------
	.section	.nv.callgraph,"",@"SHT_CUDA_CALLGRAPH"
	.align	4
	.sectionentsize	8
	.align		4
        /*0000*/ 	.word	0x00000000
	.align		4
        /*0004*/ 	.word	0xffffffff
	.align		4
        /*0008*/ 	.word	0x00000000
	.align		4
        /*000c*/ 	.word	0xfffffffe
	.align		4
        /*0010*/ 	.word	0x00000000
	.align		4
        /*0014*/ 	.word	0xfffffffd
	.align		4
        /*0018*/ 	.word	0x00000000
	.align		4
        /*001c*/ 	.word	0xfffffffc


//--------------------- .text._Z13memcpy_kernelI6float4EvPT_PKS1_j --------------------------
	.section	.text._Z13memcpy_kernelI6float4EvPT_PKS1_j,"ax",@progbits
	.align	128
        .global         _Z13memcpy_kernelI6float4EvPT_PKS1_j
        .type           _Z13memcpy_kernelI6float4EvPT_PKS1_j,@function
        .size           _Z13memcpy_kernelI6float4EvPT_PKS1_j,(.L_x_3 - _Z13memcpy_kernelI6float4EvPT_PKS1_j)
        .other          _Z13memcpy_kernelI6float4EvPT_PKS1_j,@"STO_CUDA_ENTRY STV_DEFAULT"
_Z13memcpy_kernelI6float4EvPT_PKS1_j:
.text._Z13memcpy_kernelI6float4EvPT_PKS1_j:
[----:B------:R-:W-:Y:S01]  /*0000*/  LDC R1, c[0x0][0x37c] ;  /* 0x0000df00ff017b82 */ /* 0x000fe20000000800 */
[----:B------:R-:W0:Y:S01]  /*0010*/  S2R R7, SR_CTAID.X ;  /* 0x0000000000077919 */ /* 0x000e220000002500 */
[----:B------:R-:W1:Y:S01]  /*0020*/  LDCU UR4, c[0x0][0x390] ;  /* 0x00007200ff0477ac */ /* 0x000e620008000800 */
[----:B------:R-:W0:Y:S02]  /*0030*/  S2R R0, SR_TID.X ;  /* 0x0000000000007919 */ /* 0x000e240000002100 */
[----:B0-----:R-:W-:-:S04]  /*0040*/  LEA R7, R7, R0, 0x8 ;  /* 0x0000000007077211 */ /* 0x001fc800078e40ff */
[----:B-1----:R-:W-:-:S13]  /*0050*/  ISETP.GE.U32.AND P0, PT, R7, UR4, PT ;  /* 0x0000000407007c0c */ /* 0x002fda000bf06070 */
[----:B------:R-:W-:Y:S05]  /*0060*/  @P0 EXIT ;  /* 0x000000000000094d */ /* 0x000fea0003800000 */
[----:B------:R-:W0:Y:S01]  /*0070*/  LDC.64 R4, c[0x0][0x388] ;  /* 0x0000e200ff047b82 */ /* 0x000e220000000a00 */
[----:B------:R-:W1:Y:S07]  /*0080*/  LDCU.64 UR4, c[0x0][0x358] ;  /* 0x00006b00ff0477ac */ /* 0x000e6e0008000a00 */
[----:B------:R-:W2:Y:S01]  /*0090*/  LDC.64 R2, c[0x0][0x380] ;  /* 0x0000e000ff027b82 */ /* 0x000ea20000000a00 */
[----:B0-----:R-:W-:-:S05]  /*00a0*/  IMAD.WIDE R4, R7, 0x10, R4 ;  /* 0x0000001007047825 */ /* 0x001fca00078e0204 */
[----:B-1----:R-:W3:Y:S01]  /*00b0*/  LDG.E.128.CONSTANT R8, desc[UR4][R4.64] ;  /* 0x0000000404087981 */ /* 0x002ee2000c1e9d00 */
[----:B--2---:R-:W-:-:S05]  /*00c0*/  IMAD.WIDE R2, R7, 0x10, R2 ;  /* 0x0000001007027825 */ /* 0x004fca00078e0202 */
[----:B---3--:R-:W-:Y:S01]  /*00d0*/  STG.E.128 desc[UR4][R2.64], R8 ;  /* 0x0000000802007986 */ /* 0x008fe2000c101d04 */
[----:B------:R-:W-:Y:S05]  /*00e0*/  EXIT ;  /* 0x000000000000794d */ /* 0x000fea0003800000 */
.L_x_0:
[----:B------:R-:W-:-:S00]  /*00f0*/  BRA `(.L_x_0) ;  /* 0xfffffffc00fc7947 */ /* 0x000fc0000383ffff */
[----:B------:R-:W-:-:S00]  /*0100*/  NOP ;  /* 0x0000000000007918 */ /* 0x000fc00000000000 */
[----:B------:R-:W-:-:S00]  /*0110*/  NOP ;  /* 0x0000000000007918 */ /* 0x000fc00000000000 */
[----:B------:R-:W-:-:S00]  /*0120*/  NOP ;  /* 0x0000000000007918 */ /* 0x000fc00000000000 */
[----:B------:R-:W-:-:S00]  /*0130*/  NOP ;  /* 0x0000000000007918 */ /* 0x000fc00000000000 */
[----:B------:R-:W-:-:S00]  /*0140*/  NOP ;  /* 0x0000000000007918 */ /* 0x000fc00000000000 */
[----:B------:R-:W-:-:S00]  /*0150*/  NOP ;  /* 0x0000000000007918 */ /* 0x000fc00000000000 */
[----:B------:R-:W-:-:S00]  /*0160*/  NOP ;  /* 0x0000000000007918 */ /* 0x000fc00000000000 */
[----:B------:R-:W-:-:S00]  /*0170*/  NOP ;  /* 0x0000000000007918 */ /* 0x000fc00000000000 */
.L_x_3:


//--------------------- .text._Z13memcpy_kernelI6float2EvPT_PKS1_j --------------------------
	.section	.text._Z13memcpy_kernelI6float2EvPT_PKS1_j,"ax",@progbits
	.align	128
        .global         _Z13memcpy_kernelI6float2EvPT_PKS1_j
        .type           _Z13memcpy_kernelI6float2EvPT_PKS1_j,@function
        .size           _Z13memcpy_kernelI6float2EvPT_PKS1_j,(.L_x_4 - _Z13memcpy_kernelI6float2EvPT_PKS1_j)
        .other          _Z13memcpy_kernelI6float2EvPT_PKS1_j,@"STO_CUDA_ENTRY STV_DEFAULT"
_Z13memcpy_kernelI6float2EvPT_PKS1_j:
.text._Z13memcpy_kernelI6float2EvPT_PKS1_j:
        /* <DEDUP_REMOVED lines=10> */
[----:B0-----:R-:W-:-:S06]  /*00a0*/  IMAD.WIDE R4, R7, 0x8, R4 ;  /* 0x0000000807047825 */ /* 0x001fcc00078e0204 */
[----:B-1----:R-:W3:Y:S01]  /*00b0*/  LDG.E.64.CONSTANT R4, desc[UR4][R4.64] ;  /* 0x0000000404047981 */ /* 0x002ee2000c1e9b00 */
[----:B--2---:R-:W-:-:S05]  /*00c0*/  IMAD.WIDE R2, R7, 0x8, R2 ;  /* 0x0000000807027825 */ /* 0x004fca00078e0202 */
[----:B---3--:R-:W-:Y:S01]  /*00d0*/  STG.E.64 desc[UR4][R2.64], R4 ;  /* 0x0000000402007986 */ /* 0x008fe2000c101b04 */
[----:B------:R-:W-:Y:S05]  /*00e0*/  EXIT ;  /* 0x000000000000794d */ /* 0x000fea0003800000 */
.L_x_1:
        /* <DEDUP_REMOVED lines=9> */
.L_x_4:


//--------------------- .text._Z13memcpy_kernelIfEvPT_PKS0_j --------------------------
	.section	.text._Z13memcpy_kernelIfEvPT_PKS0_j,"ax",@progbits
	.align	128
        .global         _Z13memcpy_kernelIfEvPT_PKS0_j
        .type           _Z13memcpy_kernelIfEvPT_PKS0_j,@function
        .size           _Z13memcpy_kernelIfEvPT_PKS0_j,(.L_x_5 - _Z13memcpy_kernelIfEvPT_PKS0_j)
        .other          _Z13memcpy_kernelIfEvPT_PKS0_j,@"STO_CUDA_ENTRY STV_DEFAULT"
_Z13memcpy_kernelIfEvPT_PKS0_j:
.text._Z13memcpy_kernelIfEvPT_PKS0_j:
        /* <DEDUP_REMOVED lines=11> */
[----:B-1----:R-:W3:Y:S01]  /*00b0*/  LDG.E.CONSTANT R3, desc[UR4][R2.64] ;  /* 0x0000000402037981 */ /* 0x002ee2000c1e9900 */
[----:B--2---:R-:W-:-:S05]  /*00c0*/  IMAD.WIDE R4, R7, 0x4, R4 ;  /* 0x0000000407047825 */ /* 0x004fca00078e0204 */
[----:B---3--:R-:W-:Y:S01]  /*00d0*/  STG.E desc[UR4][R4.64], R3 ;  /* 0x0000000304007986 */ /* 0x008fe2000c101904 */
[----:B------:R-:W-:Y:S05]  /*00e0*/  EXIT ;  /* 0x000000000000794d */ /* 0x000fea0003800000 */
.L_x_2:
        /* <DEDUP_REMOVED lines=9> */
.L_x_5:


//--------------------- .nv.shared.reserved.0     --------------------------
	.section	.nv.shared.reserved.0,"aw",@nobits
	.weak		__nv_reservedSMEM_offset_0_alias
	.size		__nv_reservedSMEM_offset_0_alias, 0, 64
	.other		__nv_reservedSMEM_offset_0_alias,@"STO_CUDA_RESERVED_SHARED STV_DEFAULT"
__nv_reservedSMEM_offset_0_alias:
	.zero		0
	.zero		64


//--------------------- .nv.constant0._Z13memcpy_kernelI6float4EvPT_PKS1_j --------------------------
	.section	.nv.constant0._Z13memcpy_kernelI6float4EvPT_PKS1_j,"a",@progbits
	.sectionflags	@""
	.align	4
.nv.constant0._Z13memcpy_kernelI6float4EvPT_PKS1_j:
	.zero		916


//--------------------- .nv.constant0._Z13memcpy_kernelI6float2EvPT_PKS1_j --------------------------
	.section	.nv.constant0._Z13memcpy_kernelI6float2EvPT_PKS1_j,"a",@progbits
	.sectionflags	@""
	.align	4
.nv.constant0._Z13memcpy_kernelI6float2EvPT_PKS1_j:
	.zero		916


//--------------------- .nv.constant0._Z13memcpy_kernelIfEvPT_PKS0_j --------------------------
	.section	.nv.constant0._Z13memcpy_kernelIfEvPT_PKS0_j,"a",@progbits
	.sectionflags	@""
	.align	4
.nv.constant0._Z13memcpy_kernelIfEvPT_PKS0_j:
	.zero		916


//--------------------- SYMBOLS --------------------------

	.type		.nv.reservedSmem.offset0,@object
	.size		.nv.reservedSmem.offset0,0x4
